	.headerflags	@"EF_CUDA_TEXMODE_UNIFIED EF_CUDA_64BIT_ADDRESS EF_CUDA_ACCELERATORS EF_CUDA_SM90 EF_CUDA_VIRTUAL_SM(EF_CUDA_SM90)"
	.elftype	@"ET_EXEC"


//--------------------- .nv.info                  --------------------------
	.section	.nv.info,"",@"SHT_CUDA_INFO"
	.align	4


	//----- nvinfo : EIATTR_REGCOUNT
	.align		4
        /*0000*/ 	.byte	0x04, 0x2f
        /*0002*/ 	.short	(.L_1 - .L_0)
	.align		4
.L_0:
        /*0004*/ 	.word	index@(triton_poi_fused_cat_10)
        /*0008*/ 	.word	0x00000010


	//----- nvinfo : EIATTR_MIN_STACK_SIZE
	.align		4
.L_1:
        /*000c*/ 	.byte	0x04, 0x12
        /*000e*/ 	.short	(.L_3 - .L_2)
	.align		4
.L_2:
        /*0010*/ 	.word	index@(triton_poi_fused_cat_10)
        /*0014*/ 	.word	0x00000000


	//----- nvinfo : EIATTR_FRAME_SIZE
	.align		4
.L_3:
        /*0018*/ 	.byte	0x04, 0x11
        /*001a*/ 	.short	(.L_5 - .L_4)
	.align		4
.L_4:
        /*001c*/ 	.word	index@(triton_poi_fused_cat_10)
        /*0020*/ 	.word	0x00000000


	//----- nvinfo : EIATTR_MIN_STACK_SIZE
	.align		4
.L_5:
        /*0024*/ 	.byte	0x04, 0x12
        /*0026*/ 	.short	(.L_7 - .L_6)
	.align		4
.L_6:
        /*0028*/ 	.word	index@(triton_poi_fused_cat_10)
        /*002c*/ 	.word	0x00000000
.L_7:


//--------------------- .nv.info.triton_poi_fused_cat_10 --------------------------
	.section	.nv.info.triton_poi_fused_cat_10,"",@"SHT_CUDA_INFO"
	.sectionflags	@""
	.align	4


	//----- nvinfo : EIATTR_CUDA_API_VERSION
	.align		4
        /*0000*/ 	.byte	0x04, 0x37
        /*0002*/ 	.short	(.L_9 - .L_8)
.L_8:
        /*0004*/ 	.word	0x0000007c


	//----- nvinfo : EIATTR_KPARAM_INFO
	.align		4
.L_9:
        /*0008*/ 	.byte	0x04, 0x17
        /*000a*/ 	.short	(.L_11 - .L_10)
.L_10:
        /*000c*/ 	.word	0x00000000
        /*0010*/ 	.short	0x0002
        /*0012*/ 	.short	0x0010
        /*0014*/ 	.byte	0x00, 0xf0, 0x11, 0x00


	//----- nvinfo : EIATTR_KPARAM_INFO
	.align		4
.L_11:
        /*0018*/ 	.byte	0x04, 0x17
        /*001a*/ 	.short	(.L_13 - .L_12)
.L_12:
        /*001c*/ 	.word	0x00000000
        /*0020*/ 	.short	0x0001
        /*0022*/ 	.short	0x0008
        /*0024*/ 	.byte	0x00, 0xf4, 0x21, 0x00


	//----- nvinfo : EIATTR_KPARAM_INFO
	.align		4
.L_13:
        /*0028*/ 	.byte	0x04, 0x17
        /*002a*/ 	.short	(.L_15 - .L_14)
.L_14:
        /*002c*/ 	.word	0x00000000
        /*0030*/ 	.short	0x0000
        /*0032*/ 	.short	0x0000
        /*0034*/ 	.byte	0x00, 0xf4, 0x21, 0x00


	//----- nvinfo : EIATTR_SPARSE_MMA_MASK
	.align		4
.L_15:
        /*0038*/ 	.byte	0x03, 0x50
        /*003a*/ 	.short	0x0000


	//----- nvinfo : EIATTR_MAXREG_COUNT
	.align		4
        /*003c*/ 	.byte	0x03, 0x1b
        /*003e*/ 	.short	0x00ff


	//----- nvinfo : EIATTR_EXIT_INSTR_OFFSETS
	.align		4
        /*0040*/ 	.byte	0x04, 0x1c
        /*0042*/ 	.short	(.L_17 - .L_16)


	//   ....[0]....
.L_16:
        /*0044*/ 	.word	0x000002a0


	//   ....[1]....
        /*0048*/ 	.word	0x000002f0


	//----- nvinfo : EIATTR_REQNTID
	.align		4
.L_17:
        /*004c*/ 	.byte	0x04, 0x10
        /*004e*/ 	.short	(.L_19 - .L_18)
.L_18:
        /*0050*/ 	.word	0x00000080
        /*0054*/ 	.word	0x00000001
        /*0058*/ 	.word	0x00000001


	//----- nvinfo : EIATTR_CBANK_PARAM_SIZE
	.align		4
.L_19:
        /*005c*/ 	.byte	0x03, 0x19
        /*005e*/ 	.short	0x0014


	//----- nvinfo : EIATTR_PARAM_CBANK
	.align		4
        /*0060*/ 	.byte	0x04, 0x0a
        /*0062*/ 	.short	(.L_21 - .L_20)
	.align		4
.L_20:
        /*0064*/ 	.word	index@(.nv.constant0.triton_poi_fused_cat_10)
        /*0068*/ 	.short	0x0210
        /*006a*/ 	.short	0x0014


	//----- nvinfo : EIATTR_SW_WAR
	.align		4
.L_21:
        /*006c*/ 	.byte	0x04, 0x36
        /*006e*/ 	.short	(.L_23 - .L_22)
.L_22:
        /*0070*/ 	.word	0x00000008
.L_23:


//--------------------- .nv.callgraph             --------------------------
	.section	.nv.callgraph,"",@"SHT_CUDA_CALLGRAPH"
	.align	4
	.sectionentsize	8
	.align		4
        /*0000*/ 	.word	0x00000000
	.align		4
        /*0004*/ 	.word	0xffffffff
	.align		4
        /*0008*/ 	.word	0x00000000
	.align		4
        /*000c*/ 	.word	0xfffffffe
	.align		4
        /*0010*/ 	.word	0x00000000
	.align		4
        /*0014*/ 	.word	0xfffffffd
	.align		4
        /*0018*/ 	.word	0x00000000
	.align		4
        /*001c*/ 	.word	0xfffffffc


//--------------------- .text.triton_poi_fused_cat_10 --------------------------
	.section	.text.triton_poi_fused_cat_10,"ax",@progbits
	.sectionflags	@"SHF_BARRIERS=1"
	.align	128
        .global         triton_poi_fused_cat_10
        .type           triton_poi_fused_cat_10,@function
        .size           triton_poi_fused_cat_10,(.L_x_1 - triton_poi_fused_cat_10)
        .other          triton_poi_fused_cat_10,@"STO_CUDA_ENTRY STV_DEFAULT"
triton_poi_fused_cat_10:
.text.triton_poi_fused_cat_10:
[----:B------:R-:W0:Y:S02]  /*0000*/  LDC R1, c[0x0][0x28] ;  /* 0x00000a00ff017b82 */ /* 0x000e240000000800 */
[----:B------:R-:W1:Y:S01]  /*0010*/  S2R R8, SR_TID.X ;  /* 0x0000000000087919 */ /* 0x000e620000002100 */
[----:B------:R-:W-:Y:S01]  /*0020*/  ULDC.64 UR6, c[0x0][0x208] ;  /* 0x0000820000067ab9 */ /* 0x000fe20000000a00 */
[----:B------:R-:W2:Y:S01]  /*0030*/  S2R R13, SR_CTAID.X ;  /* 0x00000000000d7919 */ /* 0x000ea20000002500 */
[----:B-1----:R-:W-:Y:S01]  /*0040*/  IMAD.SHL.U32 R0, R8, 0x2, RZ ;  /* 0x0000000208007824 */ /* 0x002fe200078e00ff */
[----:B--2---:R-:W-:-:S04]  /*0050*/  SHF.R.S32.HI R2, RZ, 0x17, R13 ;  /* 0x00000017ff027819 */ /* 0x004fc8000001140d */
[----:B------:R-:W-:Y:S02]  /*0060*/  LOP3.LUT R0, R0, 0xfe, RZ, 0xc0, !PT ;  /* 0x000000fe00007812 */ /* 0x000fe400078ec0ff */
[----:B------:R-:W-:Y:S02]  /*0070*/  SGXT R2, R2, 0x1 ;  /* 0x000000010202781a */ /* 0x000fe40000000200 */
[----:B------:R-:W-:-:S04]  /*0080*/  PRMT R5, R0, 0x6540, R13 ;  /* 0x0000654000057816 */ /* 0x000fc8000000000d */
[----:B------:R-:W-:Y:S02]  /*0090*/  LEA.HI R4, R2, R5, RZ, 0x2 ;  /* 0x0000000502047211 */ /* 0x000fe400078f10ff */
[----:B------:R-:W1:Y:S02]  /*00a0*/  LDC.64 R2, c[0x0][0x210] ;  /* 0x00008400ff027b82 */ /* 0x000e640000000a00 */
[----:B------:R-:W-:Y:S02]  /*00b0*/  SHF.R.S32.HI R6, RZ, 0x2, R4 ;  /* 0x00000002ff067819 */ /* 0x000fe40000011404 */
[----:B------:R-:W-:Y:S02]  /*00c0*/  LOP3.LUT R4, R4, 0xfffffffc, RZ, 0xc0, !PT ;  /* 0xfffffffc04047812 */ /* 0x000fe400078ec0ff */
[----:B------:R-:W-:-:S03]  /*00d0*/  LEA.HI R7, R6, R6, RZ, 0x2 ;  /* 0x0000000606077211 */ /* 0x000fc600078f10ff */
[----:B------:R-:W-:Y:S01]  /*00e0*/  IMAD.IADD R4, R5, 0x1, -R4 ;  /* 0x0000000105047824 */ /* 0x000fe200078e0a04 */
[----:B------:R-:W-:-:S05]  /*00f0*/  LOP3.LUT R7, R7, 0xfffffffc, RZ, 0xc0, !PT ;  /* 0xfffffffc07077812 */ /* 0x000fca00078ec0ff */
[----:B------:R-:W-:-:S05]  /*0100*/  IMAD.IADD R7, R6, 0x1, -R7 ;  /* 0x0000000106077824 */ /* 0x000fca00078e0a07 */
[----:B------:R-:W-:-:S04]  /*0110*/  LOP3.LUT R4, R7, R4, RZ, 0xfc, !PT ;  /* 0x0000000407047212 */ /* 0x000fc800078efcff */
[----:B------:R-:W-:Y:S01]  /*0120*/  ISETP.GT.AND P0, PT, R4, -0x1, PT ;  /* 0xffffffff0400780c */ /* 0x000fe20003f04270 */
[----:B-1----:R-:W-:-:S03]  /*0130*/  IMAD.WIDE R2, R5, 0x4, R2 ;  /* 0x0000000405027825 */ /* 0x002fc600078e0202 */
[----:B------:R-:W-:Y:S02]  /*0140*/  ISETP.LT.AND P0, PT, R5, 0x100, P0 ;  /* 0x000001000500780c */ /* 0x000fe40000701270 */
[----:B------:R-:W-:-:S11]  /*0150*/  CS2R R4, SRZ ;  /* 0x0000000000047805 */ /* 0x000fd6000001ff00 */
[----:B------:R1:W2:Y:S01]  /*0160*/  @P0 LDG.E.64 R4, desc[UR6][R2.64] ;  /* 0x0000000602040981 */ /* 0x0002a2000c1e1b00 */
[----:B------:R-:W3:Y:S01]  /*0170*/  S2UR UR5, SR_CgaCtaId ;  /* 0x00000000000579c3 */ /* 0x000ee20000008800 */
[----:B------:R-:W-:Y:S01]  /*0180*/  UMOV UR4, 0x400 ;  /* 0x0000040000047882 */ /* 0x000fe20000000000 */
[----:B------:R-:W-:Y:S01]  /*0190*/  LOP3.LUT R6, R8, 0x7f, RZ, 0xc0, !PT ;  /* 0x0000007f08067812 */ /* 0x000fe200078ec0ff */
[----:B---3--:R-:W-:-:S06]  /*01a0*/  UPRMT UR4, UR5, 0x654, UR4 ;  /* 0x0000065405047896 */ /* 0x008fcc0008000004 */
[----:B------:R-:W-:Y:S02]  /*01b0*/  LEA R7, R0, UR4, 0x2 ;  /* 0x0000000400077c11 */ /* 0x000fe4000f8e10ff */
[C---:B------:R-:W-:Y:S02]  /*01c0*/  LEA R10, R6.reuse, UR4, 0x2 ;  /* 0x00000004060a7c11 */ /* 0x040fe4000f8e10ff */
[----:B------:R-:W-:-:S04]  /*01d0*/  PRMT R6, R6, 0x6540, R13 ;  /* 0x0000654006067816 */ /* 0x000fc8000000000d */
[C---:B------:R-:W-:Y:S01]  /*01e0*/  LOP3.LUT R0, R6.reuse, 0x80, RZ, 0xfc, !PT ;  /* 0x0000008006007812 */ /* 0x040fe200078efcff */
[C---:B-1----:R-:W-:Y:S01]  /*01f0*/  IMAD R3, R6.reuse, 0x19, RZ ;  /* 0x0000001906037824 */ /* 0x042fe200078e02ff */
[----:B------:R-:W-:Y:S02]  /*0200*/  ISETP.GE.AND P1, PT, R6, 0x100, PT ;  /* 0x000001000600780c */ /* 0x000fe40003f26270 */
[----:B--2---:R-:W-:Y:S02]  /*0210*/  SEL R8, R4, 0xc61c4000, P0 ;  /* 0xc61c400004087807 */ /* 0x004fe40000000000 */
[----:B------:R-:W-:Y:S02]  /*0220*/  SEL R9, R5, 0xc61c4000, P0 ;  /* 0xc61c400005097807 */ /* 0x000fe40000000000 */
[----:B------:R-:W1:Y:S01]  /*0230*/  LDC.64 R4, c[0x0][0x218] ;  /* 0x00008600ff047b82 */ /* 0x000e620000000a00 */
[----:B------:R-:W-:Y:S02]  /*0240*/  ISETP.GE.AND P0, PT, R0, 0x100, PT ;  /* 0x000001000000780c */ /* 0x000fe40003f06270 */
[----:B------:R-:W-:Y:S05]  /*0250*/  STS.64 [R7], R8 ;  /* 0x0000000807007388 */ /* 0x000fea0000000a00 */
[----:B------:R-:W-:Y:S01]  /*0260*/  BAR.SYNC.DEFER_BLOCKING 0x0 ;  /* 0x0000000000007b1d */ /* 0x000fe20000010000 */
[----:B-1----:R-:W-:-:S05]  /*0270*/  IMAD.WIDE R2, R3, 0x4, R4 ;  /* 0x0000000403027825 */ /* 0x002fca00078e0204 */
[----:B------:R-:W1:Y:S04]  /*0280*/  LDS R11, [R10] ;  /* 0x000000000a0b7984 */ /* 0x000e680000000800 */
[----:B-1----:R1:W-:Y:S01]  /*0290*/  @!P1 STG.E desc[UR6][R2.64], R11 ;  /* 0x0000000b02009986 */ /* 0x0023e2000c101906 */
[----:B------:R-:W-:Y:S05]  /*02a0*/  @P0 EXIT ;  /* 0x000000000000094d */ /* 0x000fea0003800000 */
[----:B------:R-:W0:Y:S01]  /*02b0*/  LDS R7, [R10+0x200] ;  /* 0x000200000a077984 */ /* 0x000e220000000800 */
[----:B-1----:R-:W-:-:S04]  /*02c0*/  IMAD R3, R0, 0x19, RZ ;  /* 0x0000001900037824 */ /* 0x002fc800078e02ff */
[----:B------:R-:W-:-:S05]  /*02d0*/  IMAD.WIDE R2, R3, 0x4, R4 ;  /* 0x0000000403027825 */ /* 0x000fca00078e0204 */
[----:B0-----:R-:W-:Y:S01]  /*02e0*/  STG.E desc[UR6][R2.64], R7 ;  /* 0x0000000702007986 */ /* 0x001fe2000c101906 */
[----:B------:R-:W-:Y:S05]  /*02f0*/  EXIT ;  /* 0x000000000000794d */ /* 0x000fea0003800000 */
.L_x_0:
[----:B------:R-:W-:-:S00]  /*0300*/  BRA `(.L_x_0) ;  /* 0xfffffffc00fc7947 */ /* 0x000fc0000383ffff */
[----:B------:R-:W-:-:S00]  /*0310*/  NOP ;  /* 0x0000000000007918 */ /* 0x000fc00000000000 */
        /* <DEDUP_REMOVED lines=14> */
.L_x_1:


//--------------------- .nv.shared.triton_poi_fused_cat_10 --------------------------
	.section	.nv.shared.triton_poi_fused_cat_10,"aw",@nobits
	.sectionflags	@""
	.align	16
	.zero		1024


//--------------------- .nv.constant0.triton_poi_fused_cat_10 --------------------------
	.section	.nv.constant0.triton_poi_fused_cat_10,"a",@progbits
	.sectionflags	@""
	.align	4
.nv.constant0.triton_poi_fused_cat_10:
	.zero		548
